	.headerflags	@"EF_CUDA_TEXMODE_UNIFIED EF_CUDA_64BIT_ADDRESS EF_CUDA_ACCELERATORS EF_CUDA_SM90 EF_CUDA_VIRTUAL_SM(EF_CUDA_SM90)"
	.elftype	@"ET_EXEC"


//--------------------- .nv.info                  --------------------------
	.section	.nv.info,"",@"SHT_CUDA_INFO"
	.align	4


	//----- nvinfo : EIATTR_REGCOUNT
	.align		4
        /*0000*/ 	.byte	0x04, 0x2f
        /*0002*/ 	.short	(.L_1 - .L_0)
	.align		4
.L_0:
        /*0004*/ 	.word	index@(triton_poi_fused_add_convolution_25)
        /*0008*/ 	.word	0x00000010


	//----- nvinfo : EIATTR_MIN_STACK_SIZE
	.align		4
.L_1:
        /*000c*/ 	.byte	0x04, 0x12
        /*000e*/ 	.short	(.L_3 - .L_2)
	.align		4
.L_2:
        /*0010*/ 	.word	index@(triton_poi_fused_add_convolution_25)
        /*0014*/ 	.word	0x00000000


	//----- nvinfo : EIATTR_FRAME_SIZE
	.align		4
.L_3:
        /*0018*/ 	.byte	0x04, 0x11
        /*001a*/ 	.short	(.L_5 - .L_4)
	.align		4
.L_4:
        /*001c*/ 	.word	index@(triton_poi_fused_add_convolution_25)
        /*0020*/ 	.word	0x00000000


	//----- nvinfo : EIATTR_MIN_STACK_SIZE
	.align		4
.L_5:
        /*0024*/ 	.byte	0x04, 0x12
        /*0026*/ 	.short	(.L_7 - .L_6)
	.align		4
.L_6:
        /*0028*/ 	.word	index@(triton_poi_fused_add_convolution_25)
        /*002c*/ 	.word	0x00000000
.L_7:


//--------------------- .nv.info.triton_poi_fused_add_convolution_25 --------------------------
	.section	.nv.info.triton_poi_fused_add_convolution_25,"",@"SHT_CUDA_INFO"
	.sectionflags	@""
	.align	4


	//----- nvinfo : EIATTR_CUDA_API_VERSION
	.align		4
        /*0000*/ 	.byte	0x04, 0x37
        /*0002*/ 	.short	(.L_9 - .L_8)
.L_8:
        /*0004*/ 	.word	0x0000007c


	//----- nvinfo : EIATTR_KPARAM_INFO
	.align		4
.L_9:
        /*0008*/ 	.byte	0x04, 0x17
        /*000a*/ 	.short	(.L_11 - .L_10)
.L_10:
        /*000c*/ 	.word	0x00000000
        /*0010*/ 	.short	0x0004
        /*0012*/ 	.short	0x0020
        /*0014*/ 	.byte	0x00, 0xf0, 0x11, 0x00


	//----- nvinfo : EIATTR_KPARAM_INFO
	.align		4
.L_11:
        /*0018*/ 	.byte	0x04, 0x17
        /*001a*/ 	.short	(.L_13 - .L_12)
.L_12:
        /*001c*/ 	.word	0x00000000
        /*0020*/ 	.short	0x0003
        /*0022*/ 	.short	0x0018
        /*0024*/ 	.byte	0x00, 0xf4, 0x21, 0x00


	//----- nvinfo : EIATTR_KPARAM_INFO
	.align		4
.L_13:
        /*0028*/ 	.byte	0x04, 0x17
        /*002a*/ 	.short	(.L_15 - .L_14)
.L_14:
        /*002c*/ 	.word	0x00000000
        /*0030*/ 	.short	0x0002
        /*0032*/ 	.short	0x0010
        /*0034*/ 	.byte	0x00, 0xf4, 0x21, 0x00


	//----- nvinfo : EIATTR_KPARAM_INFO
	.align		4
.L_15:
        /*0038*/ 	.byte	0x04, 0x17
        /*003a*/ 	.short	(.L_17 - .L_16)
.L_16:
        /*003c*/ 	.word	0x00000000
        /*0040*/ 	.short	0x0001
        /*0042*/ 	.short	0x0008
        /*0044*/ 	.byte	0x00, 0xf4, 0x21, 0x00


	//----- nvinfo : EIATTR_KPARAM_INFO
	.align		4
.L_17:
        /*0048*/ 	.byte	0x04, 0x17
        /*004a*/ 	.short	(.L_19 - .L_18)
.L_18:
        /*004c*/ 	.word	0x00000000
        /*0050*/ 	.short	0x0000
        /*0052*/ 	.short	0x0000
        /*0054*/ 	.byte	0x00, 0xf4, 0x21, 0x00


	//----- nvinfo : EIATTR_SPARSE_MMA_MASK
	.align		4
.L_19:
        /*0058*/ 	.byte	0x03, 0x50
        /*005a*/ 	.short	0x0000


	//----- nvinfo : EIATTR_MAXREG_COUNT
	.align		4
        /*005c*/ 	.byte	0x03, 0x1b
        /*005e*/ 	.short	0x00ff


	//----- nvinfo : EIATTR_EXIT_INSTR_OFFSETS
	.align		4
        /*0060*/ 	.byte	0x04, 0x1c
        /*0062*/ 	.short	(.L_21 - .L_20)


	//   ....[0]....
.L_20:
        /*0064*/ 	.word	0x000001f0


	//----- nvinfo : EIATTR_REQNTID
	.align		4
.L_21:
        /*0068*/ 	.byte	0x04, 0x10
        /*006a*/ 	.short	(.L_23 - .L_22)
.L_22:
        /*006c*/ 	.word	0x00000080
        /*0070*/ 	.word	0x00000001
        /*0074*/ 	.word	0x00000001


	//----- nvinfo : EIATTR_CBANK_PARAM_SIZE
	.align		4
.L_23:
        /*0078*/ 	.byte	0x03, 0x19
        /*007a*/ 	.short	0x0024


	//----- nvinfo : EIATTR_PARAM_CBANK
	.align		4
        /*007c*/ 	.byte	0x04, 0x0a
        /*007e*/ 	.short	(.L_25 - .L_24)
	.align		4
.L_24:
        /*0080*/ 	.word	index@(.nv.constant0.triton_poi_fused_add_convolution_25)
        /*0084*/ 	.short	0x0210
        /*0086*/ 	.short	0x0024


	//----- nvinfo : EIATTR_SW_WAR
	.align		4
.L_25:
        /*0088*/ 	.byte	0x04, 0x36
        /*008a*/ 	.short	(.L_27 - .L_26)
.L_26:
        /*008c*/ 	.word	0x00000008
.L_27:


//--------------------- .nv.callgraph             --------------------------
	.section	.nv.callgraph,"",@"SHT_CUDA_CALLGRAPH"
	.align	4
	.sectionentsize	8
	.align		4
        /*0000*/ 	.word	0x00000000
	.align		4
        /*0004*/ 	.word	0xffffffff
	.align		4
        /*0008*/ 	.word	0x00000000
	.align		4
        /*000c*/ 	.word	0xfffffffe
	.align		4
        /*0010*/ 	.word	0x00000000
	.align		4
        /*0014*/ 	.word	0xfffffffd
	.align		4
        /*0018*/ 	.word	0x00000000
	.align		4
        /*001c*/ 	.word	0xfffffffc


//--------------------- .text.triton_poi_fused_add_convolution_25 --------------------------
	.section	.text.triton_poi_fused_add_convolution_25,"ax",@progbits
	.align	128
        .global         triton_poi_fused_add_convolution_25
        .type           triton_poi_fused_add_convolution_25,@function
        .size           triton_poi_fused_add_convolution_25,(.L_x_1 - triton_poi_fused_add_convolution_25)
        .other          triton_poi_fused_add_convolution_25,@"STO_CUDA_ENTRY STV_DEFAULT"
triton_poi_fused_add_convolution_25:
.text.triton_poi_fused_add_convolution_25:
[----:B------:R-:W-:Y:S01]  /*0000*/  LDC R1, c[0x0][0x28] ;  /* 0x00000a00ff017b82 */ /* 0x000fe20000000800 */
[----:B------:R-:W1:Y:S07]  /*0010*/  S2R R0, SR_TID.X ;  /* 0x0000000000007919 */ /* 0x000e6e0000002100 */
[----:B------:R-:W2:Y:S01]  /*0020*/  LDC.64 R8, c[0x0][0x220] ;  /* 0x00008800ff087b82 */ /* 0x000ea20000000a00 */
[----:B------:R-:W-:Y:S01]  /*0030*/  ULDC.64 UR4, c[0x0][0x208] ;  /* 0x0000820000047ab9 */ /* 0x000fe20000000a00 */
[----:B------:R-:W3:Y:S06]  /*0040*/  S2R R11, SR_CTAID.X ;  /* 0x00000000000b7919 */ /* 0x000eec0000002500 */
[----:B------:R-:W4:Y:S08]  /*0050*/  LDC.64 R6, c[0x0][0x218] ;  /* 0x00008600ff067b82 */ /* 0x000f300000000a00 */
[----:B------:R-:W5:Y:S08]  /*0060*/  LDC.64 R4, c[0x0][0x228] ;  /* 0x00008a00ff047b82 */ /* 0x000f700000000a00 */
[----:B------:R-:W4:Y:S01]  /*0070*/  LDC.64 R2, c[0x0][0x210] ;  /* 0x00008400ff027b82 */ /* 0x000f220000000a00 */
[----:B-1----:R-:W-:-:S04]  /*0080*/  SHF.L.U32 R0, R0, 0x1, RZ ;  /* 0x0000000100007819 */ /* 0x002fc800000006ff */
[----:B------:R-:W-:Y:S02]  /*0090*/  LOP3.LUT R0, R0, 0xfe, RZ, 0xc0, !PT ;  /* 0x000000fe00007812 */ /* 0x000fe400078ec0ff */
[----:B---3--:R-:W-:Y:S02]  /*00a0*/  SHF.R.S32.HI R10, RZ, 0x17, R11 ;  /* 0x00000017ff0a7819 */ /* 0x008fe4000001140b */
[----:B------:R-:W-:Y:S02]  /*00b0*/  LEA R11, R11, R0, 0x8 ;  /* 0x000000000b0b7211 */ /* 0x000fe400078e40ff */
[----:B------:R-:W-:-:S03]  /*00c0*/  SGXT R0, R10, 0x1 ;  /* 0x000000010a00781a */ /* 0x000fc60000000200 */
[----:B--2---:R-:W-:Y:S01]  /*00d0*/  IMAD.WIDE R8, R11, 0x4, R8 ;  /* 0x000000040b087825 */ /* 0x004fe200078e0208 */
[----:B------:R-:W-:-:S03]  /*00e0*/  LEA.HI R0, R0, R11, RZ, 0x8 ;  /* 0x0000000b00007211 */ /* 0x000fc600078f40ff */
[----:B0---4-:R-:W-:Y:S01]  /*00f0*/  IMAD.WIDE R2, R11, 0x4, R2 ;  /* 0x000000040b027825 */ /* 0x011fe200078e0202 */
[----:B------:R-:W-:Y:S01]  /*0100*/  LOP3.LUT R0, R0, 0xffffff00, RZ, 0xc0, !PT ;  /* 0xffffff0000007812 */ /* 0x000fe200078ec0ff */
[----:B------:R-:W2:Y:S03]  /*0110*/  LDG.E.64 R8, desc[UR4][R8.64] ;  /* 0x0000000408087981 */ /* 0x000ea6000c1e1b00 */
[----:B------:R-:W-:Y:S02]  /*0120*/  IADD3 R13, R11, -R0, RZ ;  /* 0x800000000b0d7210 */ /* 0x000fe40007ffe0ff */
[----:B------:R-:W3:Y:S03]  /*0130*/  LDG.E.64 R10, desc[UR4][R2.64] ;  /* 0x00000004020a7981 */ /* 0x000ee6000c1e1b00 */
[----:B------:R-:W-:-:S04]  /*0140*/  IMAD.WIDE R6, R13, 0x4, R6 ;  /* 0x000000040d067825 */ /* 0x000fc800078e0206 */
[----:B-----5:R-:W-:Y:S02]  /*0150*/  IMAD.WIDE R4, R13, 0x4, R4 ;  /* 0x000000040d047825 */ /* 0x020fe400078e0204 */
[----:B------:R-:W3:Y:S04]  /*0160*/  LDG.E.EL.64 R6, desc[UR4][R6.64] ;  /* 0x0000000406067981 */ /* 0x000ee8000c2e1b00 */
[----:B------:R-:W2:Y:S01]  /*0170*/  LDG.E.EL.64 R4, desc[UR4][R4.64] ;  /* 0x0000000404047981 */ /* 0x000ea2000c2e1b00 */
[----:B---3--:R-:W-:Y:S01]  /*0180*/  FADD R10, R10, R6 ;  /* 0x000000060a0a7221 */ /* 0x008fe20000000000 */
[----:B------:R-:W-:Y:S01]  /*0190*/  FADD R11, R11, R7 ;  /* 0x000000070b0b7221 */ /* 0x000fe20000000000 */
[----:B--2---:R-:W-:Y:S01]  /*01a0*/  FADD R13, R8, R4 ;  /* 0x00000004080d7221 */ /* 0x004fe20000000000 */
[----:B------:R-:W-:-:S03]  /*01b0*/  FADD R0, R9, R5 ;  /* 0x0000000509007221 */ /* 0x000fc60000000000 */
[----:B------:R-:W-:Y:S01]  /*01c0*/  FADD R10, R10, R13 ;  /* 0x0000000d0a0a7221 */ /* 0x000fe20000000000 */
[----:B------:R-:W-:-:S05]  /*01d0*/  FADD R11, R11, R0 ;  /* 0x000000000b0b7221 */ /* 0x000fca0000000000 */
[----:B------:R-:W-:Y:S01]  /*01e0*/  STG.E.64 desc[UR4][R2.64], R10 ;  /* 0x0000000a02007986 */ /* 0x000fe2000c101b04 */
[----:B------:R-:W-:Y:S05]  /*01f0*/  EXIT ;  /* 0x000000000000794d */ /* 0x000fea0003800000 */
.L_x_0:
[----:B------:R-:W-:-:S00]  /*0200*/  BRA `(.L_x_0) ;  /* 0xfffffffc00fc7947 */ /* 0x000fc0000383ffff */
[----:B------:R-:W-:-:S00]  /*0210*/  NOP ;  /* 0x0000000000007918 */ /* 0x000fc00000000000 */
        /* <DEDUP_REMOVED lines=14> */
.L_x_1:


//--------------------- .nv.constant0.triton_poi_fused_add_convolution_25 --------------------------
	.section	.nv.constant0.triton_poi_fused_add_convolution_25,"a",@progbits
	.sectionflags	@""
	.align	4
.nv.constant0.triton_poi_fused_add_convolution_25:
	.zero		564
